//
// Generated by NVIDIA NVVM Compiler
//
// Compiler Build ID: CL-36424714
// Cuda compilation tools, release 13.0, V13.0.88
// Based on NVVM 20.0.0
//

.version 9.0
.target sm_100
.address_size 64

	// .globl	_Z8cudainitPji

.visible .entry _Z8cudainitPji(
	.param .u64 .ptr .align 1 _Z8cudainitPji_param_0,
	.param .u32 _Z8cudainitPji_param_1
)
{
	.reg .pred 	%p<2>;
	.reg .b16 	%rs<3>;
	.reg .b32 	%r<15>;
	.reg .b64 	%rd<5>;

	ld.param.u64 	%rd1, [_Z8cudainitPji_param_0];
	ld.param.u32 	%r1, [_Z8cudainitPji_param_1];
	cvta.to.global.u64 	%rd2, %rd1;
	mov.u32 	%r2, %ctaid.x;
	mov.u32 	%r3, %ntid.x;
	mov.u32 	%r4, %tid.x;
	mad.lo.s32 	%r5, %r2, %r3, %r4;
	mov.u32 	%r6, %ctaid.y;
	mov.u32 	%r7, %ntid.y;
	mov.u32 	%r8, %tid.y;
	mad.lo.s32 	%r9, %r6, %r7, %r8;
	add.s32 	%r10, %r4, %r8;
	add.s32 	%r11, %r10, %r3;
	add.s32 	%r12, %r11, %r7;
	cvt.u16.u32 	%rs1, %r12;
	mul.lo.s16 	%rs2, %rs1, 28087;
	setp.lt.u16 	%p1, %rs2, 9363;
	selp.s32 	%r13, -1, 0, %p1;
	mad.lo.s32 	%r14, %r1, %r9, %r5;
	mul.wide.u32 	%rd3, %r14, 4;
	add.s64 	%rd4, %rd2, %rd3;
	st.global.u32 	[%rd4], %r13;
	ret;

}
	// .globl	_Z10gameoflifePji
.visible .entry _Z10gameoflifePji(
	.param .u64 .ptr .align 1 _Z10gameoflifePji_param_0,
	.param .u32 _Z10gameoflifePji_param_1
)
{
	.reg .pred 	%p<26>;
	.reg .b32 	%r<72>;
	.reg .b64 	%rd<21>;

	ld.param.u64 	%rd3, [_Z10gameoflifePji_param_0];
	ld.param.u32 	%r25, [_Z10gameoflifePji_param_1];
	cvta.to.global.u64 	%rd1, %rd3;
	mov.u32 	%r26, %ctaid.x;
	mov.u32 	%r27, %ntid.x;
	mov.u32 	%r28, %tid.x;
	mad.lo.s32 	%r1, %r26, %r27, %r28;
	mov.u32 	%r29, %ctaid.y;
	mov.u32 	%r30, %ntid.y;
	mov.u32 	%r31, %tid.y;
	mad.lo.s32 	%r2, %r29, %r30, %r31;
	mul.lo.s32 	%r3, %r25, %r2;
	add.s32 	%r4, %r3, %r1;
	mul.wide.u32 	%rd4, %r4, 4;
	add.s64 	%rd2, %rd1, %rd4;
	ld.global.u32 	%r5, [%rd2];
	setp.eq.s32 	%p1, %r2, 0;
	setp.eq.s32 	%p2, %r1, 0;
	or.pred  	%p3, %p1, %p2;
	@%p3 bra 	$L__BB1_2;
	sub.s32 	%r33, %r3, %r25;
	add.s32 	%r34, %r1, %r33;
	add.s32 	%r35, %r34, -1;
	mul.wide.u32 	%rd5, %r35, 4;
	add.s64 	%rd6, %rd1, %rd5;
	ld.global.u32 	%r36, [%rd6];
	setp.ne.s32 	%p5, %r36, 0;
	selp.u32 	%r66, 1, 0, %p5;
	bra.uni 	$L__BB1_3;
$L__BB1_2:
	setp.eq.s32 	%p4, %r2, 0;
	mov.b32 	%r66, 0;
	@%p4 bra 	$L__BB1_4;
$L__BB1_3:
	sub.s32 	%r37, %r3, %r25;
	add.s32 	%r38, %r37, %r1;
	mul.wide.u32 	%rd7, %r38, 4;
	add.s64 	%rd8, %rd1, %rd7;
	ld.global.u32 	%r39, [%rd8];
	setp.ne.s32 	%p6, %r39, 0;
	selp.u32 	%r40, 1, 0, %p6;
	add.s32 	%r66, %r66, %r40;
$L__BB1_4:
	setp.eq.s32 	%p7, %r2, 0;
	add.s32 	%r10, %r25, -1;
	setp.ge.u32 	%p8, %r1, %r10;
	or.pred  	%p9, %p7, %p8;
	@%p9 bra 	$L__BB1_6;
	sub.s32 	%r41, %r3, %r25;
	add.s32 	%r42, %r1, %r41;
	add.s32 	%r43, %r42, 1;
	mul.wide.u32 	%rd9, %r43, 4;
	add.s64 	%rd10, %rd1, %rd9;
	ld.global.u32 	%r44, [%rd10];
	setp.ne.s32 	%p10, %r44, 0;
	selp.u32 	%r45, 1, 0, %p10;
	add.s32 	%r66, %r66, %r45;
$L__BB1_6:
	setp.eq.s32 	%p11, %r1, 0;
	@%p11 bra 	$L__BB1_8;
	add.s32 	%r46, %r4, -1;
	mul.wide.u32 	%rd11, %r46, 4;
	add.s64 	%rd12, %rd1, %rd11;
	ld.global.u32 	%r47, [%rd12];
	setp.ne.s32 	%p12, %r47, 0;
	selp.u32 	%r48, 1, 0, %p12;
	add.s32 	%r66, %r66, %r48;
$L__BB1_8:
	setp.ge.u32 	%p13, %r1, %r10;
	@%p13 bra 	$L__BB1_10;
	add.s32 	%r49, %r4, 1;
	mul.wide.u32 	%rd13, %r49, 4;
	add.s64 	%rd14, %rd1, %rd13;
	ld.global.u32 	%r50, [%rd14];
	setp.ne.s32 	%p14, %r50, 0;
	selp.u32 	%r51, 1, 0, %p14;
	add.s32 	%r66, %r66, %r51;
$L__BB1_10:
	setp.eq.s32 	%p15, %r1, 0;
	setp.ge.u32 	%p16, %r2, %r10;
	or.pred  	%p17, %p15, %p16;
	@%p17 bra 	$L__BB1_12;
	add.s32 	%r52, %r3, %r25;
	add.s32 	%r53, %r1, %r52;
	add.s32 	%r54, %r53, -1;
	mul.wide.u32 	%rd15, %r54, 4;
	add.s64 	%rd16, %rd1, %rd15;
	ld.global.u32 	%r55, [%rd16];
	setp.ne.s32 	%p18, %r55, 0;
	selp.u32 	%r56, 1, 0, %p18;
	add.s32 	%r66, %r66, %r56;
$L__BB1_12:
	setp.ge.u32 	%p19, %r2, %r10;
	@%p19 bra 	$L__BB1_15;
	setp.ge.u32 	%p20, %r1, %r10;
	add.s32 	%r19, %r4, %r25;
	mul.wide.u32 	%rd17, %r19, 4;
	add.s64 	%rd18, %rd1, %rd17;
	ld.global.u32 	%r57, [%rd18];
	setp.ne.s32 	%p21, %r57, 0;
	selp.u32 	%r58, 1, 0, %p21;
	add.s32 	%r66, %r66, %r58;
	@%p20 bra 	$L__BB1_15;
	add.s32 	%r59, %r19, 1;
	mul.wide.u32 	%rd19, %r59, 4;
	add.s64 	%rd20, %rd1, %rd19;
	ld.global.u32 	%r60, [%rd20];
	setp.ne.s32 	%p22, %r60, 0;
	selp.u32 	%r61, 1, 0, %p22;
	add.s32 	%r66, %r66, %r61;
$L__BB1_15:
	and.b32  	%r63, %r66, 254;
	setp.ne.s32 	%p23, %r63, 2;
	mov.b32 	%r71, 0;
	@%p23 bra 	$L__BB1_18;
	setp.ne.s32 	%p24, %r66, 3;
	mov.u32 	%r71, %r5;
	@%p24 bra 	$L__BB1_18;
	setp.eq.s32 	%p25, %r5, 0;
	selp.b32 	%r71, -1, %r5, %p25;
$L__BB1_18:
	st.global.u32 	[%rd2], %r71;
	ret;

}


// ===== COMPILED SASS (sm_100) =====

	.target	sm_100

	.elftype	@"ET_EXEC"


//--------------------- .note.nv.tkinfo           --------------------------
	.section	.note.nv.tkinfo,"",@"SHT_NOTE"
	.sectionflags	@"SHF_NOTE_NV_TKINFO"
	.tkinfo
        /*0018*/ 	.word	0x00000002
        /*0030*/ 	.string	""
        /*0030*/ 	.string	"ptxas"
        /*0030*/ 	.string	"Cuda compilation tools, release 13.0, V13.0.88"
        /*0030*/ 	.string	"Build cuda_13.0.r13.0/compiler.36424714_0"
        /*0030*/ 	.string	"-arch sm_100 -m 64 "



//--------------------- .note.nv.cuinfo           --------------------------
	.section	.note.nv.cuinfo,"",@"SHT_NOTE"
	.sectionflags	@"SHF_NOTE_NV_CUINFO"
        /*0018*/ 	.short	0x0002
        /*001a*/ 	.short	0x0064
        /*001c*/ 	.short	0x0082
	.zero		2


//--------------------- .nv.info                  --------------------------
	.section	.nv.info,"",@"SHT_CUDA_INFO"
	.align	4


	//----- nvinfo : EIATTR_REGCOUNT
	.align		4
        /*0000*/ 	.byte	0x04, 0x2f
        /*0002*/ 	.short	(.L_1 - .L_0)
	.align		4
.L_0:
        /*0004*/ 	.word	index@(_Z8cudainitPji)
        /*0008*/ 	.word	0x0000000b


	//----- nvinfo : EIATTR_FRAME_SIZE
	.align		4
.L_1:
        /*000c*/ 	.byte	0x04, 0x11
        /*000e*/ 	.short	(.L_3 - .L_2)
	.align		4
.L_2:
        /*0010*/ 	.word	index@(_Z8cudainitPji)
        /*0014*/ 	.word	0x00000000


	//----- nvinfo : EIATTR_REGCOUNT
	.align		4
.L_3:
        /*0018*/ 	.byte	0x04, 0x2f
        /*001a*/ 	.short	(.L_5 - .L_4)
	.align		4
.L_4:
        /*001c*/ 	.word	index@(_Z10gameoflifePji)
        /*0020*/ 	.word	0x00000014


	//----- nvinfo : EIATTR_FRAME_SIZE
	.align		4
.L_5:
        /*0024*/ 	.byte	0x04, 0x11
        /*0026*/ 	.short	(.L_7 - .L_6)
	.align		4
.L_6:
        /*0028*/ 	.word	index@(_Z10gameoflifePji)
        /*002c*/ 	.word	0x00000000


	//----- nvinfo : EIATTR_MIN_STACK_SIZE
	.align		4
.L_7:
        /*0030*/ 	.byte	0x04, 0x12
        /*0032*/ 	.short	(.L_9 - .L_8)
	.align		4
.L_8:
        /*0034*/ 	.word	index@(_Z10gameoflifePji)
        /*0038*/ 	.word	0x00000000


	//----- nvinfo : EIATTR_MIN_STACK_SIZE
	.align		4
.L_9:
        /*003c*/ 	.byte	0x04, 0x12
        /*003e*/ 	.short	(.L_11 - .L_10)
	.align		4
.L_10:
        /*0040*/ 	.word	index@(_Z8cudainitPji)
        /*0044*/ 	.word	0x00000000
.L_11:


//--------------------- .nv.compat                --------------------------
	.section	.nv.compat,"",@"SHT_CUDA_COMPAT_INFO"
	.align	4
        /*0000*/ 	.byte	0x02, 0x09, 0x00, 0x00, 0x02, 0x02, 0x01, 0x00, 0x02, 0x05, 0x05, 0x00, 0x03, 0x07, 0x01, 0x01
        /*0010*/ 	.byte	0x02, 0x03, 0x00, 0x00, 0x02, 0x06, 0x01, 0x00, 0x04, 0x0b, 0x08, 0x00, 0x09, 0x00, 0x00, 0x00
        /*0020*/ 	.byte	0x00, 0x00, 0x00, 0x00


//--------------------- .nv.info._Z10gameoflifePji --------------------------
	.section	.nv.info._Z10gameoflifePji,"",@"SHT_CUDA_INFO"
	.sectionflags	@""
	.align	4


	//----- nvinfo : EIATTR_CUDA_API_VERSION
	.align		4
        /*0000*/ 	.byte	0x04, 0x37
        /*0002*/ 	.short	(.L_13 - .L_12)
.L_12:
        /*0004*/ 	.word	0x00000082


	//----- nvinfo : EIATTR_KPARAM_INFO
	.align		4
.L_13:
        /*0008*/ 	.byte	0x04, 0x17
        /*000a*/ 	.short	(.L_15 - .L_14)
.L_14:
        /*000c*/ 	.word	0x00000000
        /*0010*/ 	.short	0x0001
        /*0012*/ 	.short	0x0008
        /*0014*/ 	.byte	0x00, 0xf0, 0x11, 0x00


	//----- nvinfo : EIATTR_KPARAM_INFO
	.align		4
.L_15:
        /*0018*/ 	.byte	0x04, 0x17
        /*001a*/ 	.short	(.L_17 - .L_16)
.L_16:
        /*001c*/ 	.word	0x00000000
        /*0020*/ 	.short	0x0000
        /*0022*/ 	.short	0x0000
        /*0024*/ 	.byte	0x00, 0xf5, 0x21, 0x00


	//----- nvinfo : EIATTR_SPARSE_MMA_MASK
	.align		4
.L_17:
        /*0028*/ 	.byte	0x03, 0x50
        /*002a*/ 	.short	0x0000


	//----- nvinfo : EIATTR_MAXREG_COUNT
	.align		4
        /*002c*/ 	.byte	0x03, 0x1b
        /*002e*/ 	.short	0x00ff


	//----- nvinfo : EIATTR_MERCURY_ISA_VERSION
	.align		4
        /*0030*/ 	.byte	0x03, 0x5f
        /*0032*/ 	.short	0x0101


	//----- nvinfo : EIATTR_VRC_CTA_INIT_COUNT
	.align		4
        /*0034*/ 	.byte	0x02, 0x4a
	.zero		1
	.zero		1


	//----- nvinfo : EIATTR_EXIT_INSTR_OFFSETS
	.align		4
        /*0038*/ 	.byte	0x04, 0x1c
        /*003a*/ 	.short	(.L_19 - .L_18)


	//   ....[0]....
.L_18:
        /*003c*/ 	.word	0x00000680


	//----- nvinfo : EIATTR_CRS_STACK_SIZE
	.align		4
.L_19:
        /*0040*/ 	.byte	0x04, 0x1e
        /*0042*/ 	.short	(.L_21 - .L_20)
.L_20:
        /*0044*/ 	.word	0x00000000


	//----- nvinfo : EIATTR_CBANK_PARAM_SIZE
	.align		4
.L_21:
        /*0048*/ 	.byte	0x03, 0x19
        /*004a*/ 	.short	0x000c


	//----- nvinfo : EIATTR_PARAM_CBANK
	.align		4
        /*004c*/ 	.byte	0x04, 0x0a
        /*004e*/ 	.short	(.L_23 - .L_22)
	.align		4
.L_22:
        /*0050*/ 	.word	index@(.nv.constant0._Z10gameoflifePji)
        /*0054*/ 	.short	0x0380
        /*0056*/ 	.short	0x000c


	//----- nvinfo : EIATTR_SW_WAR
	.align		4
.L_23:
        /*0058*/ 	.byte	0x04, 0x36
        /*005a*/ 	.short	(.L_25 - .L_24)
.L_24:
        /*005c*/ 	.word	0x00000008
.L_25:


//--------------------- .nv.info._Z8cudainitPji   --------------------------
	.section	.nv.info._Z8cudainitPji,"",@"SHT_CUDA_INFO"
	.sectionflags	@""
	.align	4


	//----- nvinfo : EIATTR_CUDA_API_VERSION
	.align		4
        /*0000*/ 	.byte	0x04, 0x37
        /*0002*/ 	.short	(.L_27 - .L_26)
.L_26:
        /*0004*/ 	.word	0x00000082


	//----- nvinfo : EIATTR_KPARAM_INFO
	.align		4
.L_27:
        /*0008*/ 	.byte	0x04, 0x17
        /*000a*/ 	.short	(.L_29 - .L_28)
.L_28:
        /*000c*/ 	.word	0x00000000
        /*0010*/ 	.short	0x0001
        /*0012*/ 	.short	0x0008
        /*0014*/ 	.byte	0x00, 0xf0, 0x11, 0x00


	//----- nvinfo : EIATTR_KPARAM_INFO
	.align		4
.L_29:
        /*0018*/ 	.byte	0x04, 0x17
        /*001a*/ 	.short	(.L_31 - .L_30)
.L_30:
        /*001c*/ 	.word	0x00000000
        /*0020*/ 	.short	0x0000
        /*0022*/ 	.short	0x0000
        /*0024*/ 	.byte	0x00, 0xf5, 0x21, 0x00


	//----- nvinfo : EIATTR_SPARSE_MMA_MASK
	.align		4
.L_31:
        /*0028*/ 	.byte	0x03, 0x50
        /*002a*/ 	.short	0x0000


	//----- nvinfo : EIATTR_MAXREG_COUNT
	.align		4
        /*002c*/ 	.byte	0x03, 0x1b
        /*002e*/ 	.short	0x00ff


	//----- nvinfo : EIATTR_MERCURY_ISA_VERSION
	.align		4
        /*0030*/ 	.byte	0x03, 0x5f
        /*0032*/ 	.short	0x0101


	//----- nvinfo : EIATTR_VRC_CTA_INIT_COUNT
	.align		4
        /*0034*/ 	.byte	0x02, 0x4a
	.zero		1
	.zero		1


	//----- nvinfo : EIATTR_EXIT_INSTR_OFFSETS
	.align		4
        /*0038*/ 	.byte	0x04, 0x1c
        /*003a*/ 	.short	(.L_33 - .L_32)


	//   ....[0]....
.L_32:
        /*003c*/ 	.word	0x00000160


	//----- nvinfo : EIATTR_CBANK_PARAM_SIZE
	.align		4
.L_33:
        /*0040*/ 	.byte	0x03, 0x19
        /*0042*/ 	.short	0x000c


	//----- nvinfo : EIATTR_PARAM_CBANK
	.align		4
        /*0044*/ 	.byte	0x04, 0x0a
        /*0046*/ 	.short	(.L_35 - .L_34)
	.align		4
.L_34:
        /*0048*/ 	.word	index@(.nv.constant0._Z8cudainitPji)
        /*004c*/ 	.short	0x0380
        /*004e*/ 	.short	0x000c


	//----- nvinfo : EIATTR_SW_WAR
	.align		4
.L_35:
        /*0050*/ 	.byte	0x04, 0x36
        /*0052*/ 	.short	(.L_37 - .L_36)
.L_36:
        /*0054*/ 	.word	0x00000008
.L_37:


//--------------------- .nv.callgraph             --------------------------
	.section	.nv.callgraph,"",@"SHT_CUDA_CALLGRAPH"
	.align	4
	.sectionentsize	8
	.align		4
        /*0000*/ 	.word	0x00000000
	.align		4
        /*0004*/ 	.word	0xffffffff
	.align		4
        /*0008*/ 	.word	0x00000000
	.align		4
        /*000c*/ 	.word	0xfffffffe
	.align		4
        /*0010*/ 	.word	0x00000000
	.align		4
        /*0014*/ 	.word	0xfffffffd
	.align		4
        /*0018*/ 	.word	0x00000000
	.align		4
        /*001c*/ 	.word	0xfffffffc


//--------------------- .text._Z10gameoflifePji   --------------------------
	.section	.text._Z10gameoflifePji,"ax",@progbits
	.align	128
        .global         _Z10gameoflifePji
        .type           _Z10gameoflifePji,@function
        .size           _Z10gameoflifePji,(.L_x_10 - _Z10gameoflifePji)
        .other          _Z10gameoflifePji,@"STO_CUDA_ENTRY STV_DEFAULT"
_Z10gameoflifePji:
.text._Z10gameoflifePji:
[----:B------:R-:W-:Y:S01]  /*0000*/  LDC R1, c[0x0][0x37c] ;  /* 0x0000df00ff017b82 */ /* 0x000fe20000000800 */
[----:B------:R-:W0:Y:S07]  /*0010*/  S2R R3, SR_TID.X ;  /* 0x0000000000037919 */ /* 0x000e2e0000002100 */
[----:B------:R-:W0:Y:S01]  /*0020*/  S2UR UR4, SR_CTAID.X ;  /* 0x00000000000479c3 */ /* 0x000e220000002500 */
[----:B------:R-:W1:Y:S07]  /*0030*/  S2R R2, SR_TID.Y ;  /* 0x0000000000027919 */ /* 0x000e6e0000002200 */
[----:B------:R-:W0:Y:S08]  /*0040*/  LDC R8, c[0x0][0x360] ;  /* 0x0000d800ff087b82 */ /* 0x000e300000000800 */
[----:B------:R-:W1:Y:S08]  /*0050*/  S2UR UR5, SR_CTAID.Y ;  /* 0x00000000000579c3 */ /* 0x000e700000002600 */
[----:B------:R-:W1:Y:S08]  /*0060*/  LDC R9, c[0x0][0x364] ;  /* 0x0000d900ff097b82 */ /* 0x000e700000000800 */
[----:B------:R-:W2:Y:S01]  /*0070*/  LDC R0, c[0x0][0x388] ;  /* 0x0000e200ff007b82 */ /* 0x000ea20000000800 */
[----:B0-----:R-:W-:-:S05]  /*0080*/  IMAD R8, R8, UR4, R3 ;  /* 0x0000000408087c24 */ /* 0x001fca000f8e0203 */
[----:B------:R-:W-:Y:S01]  /*0090*/  ISETP.NE.AND P0, PT, R8, RZ, PT ;  /* 0x000000ff0800720c */ /* 0x000fe20003f05270 */
[----:B-1----:R-:W-:Y:S01]  /*00a0*/  IMAD R9, R9, UR5, R2 ;  /* 0x0000000509097c24 */ /* 0x002fe2000f8e0202 */
[----:B------:R-:W0:Y:S01]  /*00b0*/  LDCU.64 UR4, c[0x0][0x358] ;  /* 0x00006b00ff0477ac */ /* 0x000e220008000a00 */
[----:B------:R-:W1:Y:S03]  /*00c0*/  LDC.64 R2, c[0x0][0x380] ;  /* 0x0000e000ff027b82 */ /* 0x000e660000000a00 */
[----:B------:R-:W-:-:S13]  /*00d0*/  ISETP.EQ.OR P1, PT, R9, RZ, !P0 ;  /* 0x000000ff0900720c */ /* 0x000fda0004722670 */
[----:B--2---:R-:W-:-:S05]  /*00e0*/  @!P1 IMAD R5, R9, R0, -R0 ;  /* 0x0000000009059224 */ /* 0x004fca00078e0a00 */
[----:B------:R-:W-:-:S05]  /*00f0*/  @!P1 IADD3 R5, PT, PT, R8, -0x1, R5 ;  /* 0xffffffff08059810 */ /* 0x000fca0007ffe005 */
[----:B-1----:R-:W-:-:S04]  /*0100*/  @!P1 IMAD.WIDE.U32 R12, R5, 0x4, R2 ;  /* 0x00000004050c9825 */ /* 0x002fc800078e0002 */
[----:B------:R-:W-:Y:S02]  /*0110*/  IMAD R11, R9, R0, R8 ;  /* 0x00000000090b7224 */ /* 0x000fe400078e0208 */
[----:B0-----:R-:W2:Y:S02]  /*0120*/  @!P1 LDG.E R12, desc[UR4][R12.64] ;  /* 0x000000040c0c9981 */ /* 0x001ea4000c1e1900 */
[----:B------:R-:W-:-:S05]  /*0130*/  IMAD.WIDE.U32 R4, R11, 0x4, R2 ;  /* 0x000000040b047825 */ /* 0x000fca00078e0002 */
[----:B------:R0:W5:Y:S01]  /*0140*/  LDG.E R6, desc[UR4][R4.64] ;  /* 0x0000000404067981 */ /* 0x000162000c1e1900 */
[----:B------:R-:W-:Y:S04]  /*0150*/  BSSY.RECONVERGENT B1, `(.L_x_0) ;  /* 0x0000012000017945 */ /* 0x000fe80003800200 */
[----:B------:R-:W-:Y:S01]  /*0160*/  BSSY.RELIABLE B0, `(.L_x_1) ;  /* 0x0000008000007945 */ /* 0x000fe20003800100 */
[----:B--2---:R-:W-:-:S04]  /*0170*/  @!P1 ISETP.NE.AND P2, PT, R12, RZ, PT ;  /* 0x000000ff0c00920c */ /* 0x004fc80003f45270 */
[----:B------:R-:W-:Y:S01]  /*0180*/  @!P1 SEL R7, RZ, 0x1, !P2 ;  /* 0x00000001ff079807 */ /* 0x000fe20005000000 */
[----:B0-----:R-:W-:Y:S08]  /*0190*/  @!P1 BRA `(.L_x_2) ;  /* 0x0000000000109947 */ /* 0x001ff00003800000 */
[----:B------:R-:W-:Y:S01]  /*01a0*/  ISETP.NE.AND P1, PT, R9, RZ, PT ;  /* 0x000000ff0900720c */ /* 0x000fe20003f25270 */
[----:B------:R-:W-:-:S12]  /*01b0*/  IMAD.MOV.U32 R7, RZ, RZ, RZ ;  /* 0x000000ffff077224 */ /* 0x000fd800078e00ff */
[----:B------:R-:W-:Y:S05]  /*01c0*/  @!P1 BREAK.RELIABLE B0 ;  /* 0x0000000000009942 */ /* 0x000fea0003800100 */
[----:B------:R-:W-:Y:S05]  /*01d0*/  @!P1 BRA `(.L_x_3) ;  /* 0x0000000000249947 */ /* 0x000fea0003800000 */
.L_x_2:
[----:B------:R-:W-:Y:S05]  /*01e0*/  BSYNC.RELIABLE B0 ;  /* 0x0000000000007941 */ /* 0x000fea0003800100 */
.L_x_1:
[----:B------:R-:W-:-:S04]  /*01f0*/  IMAD R13, R9, R0, -R0 ;  /* 0x00000000090d7224 */ /* 0x000fc800078e0a00 */
[----:B------:R-:W-:-:S04]  /*0200*/  IMAD.IADD R13, R8, 0x1, R13 ;  /* 0x00000001080d7824 */ /* 0x000fc800078e020d */
[----:B------:R-:W-:-:S06]  /*0210*/  IMAD.WIDE.U32 R12, R13, 0x4, R2 ;  /* 0x000000040d0c7825 */ /* 0x000fcc00078e0002 */
[----:B------:R-:W2:Y:S01]  /*0220*/  LDG.E R12, desc[UR4][R12.64] ;  /* 0x000000040c0c7981 */ /* 0x000ea2000c1e1900 */
[----:B------:R-:W-:Y:S02]  /*0230*/  IADD3 R10, PT, PT, R7, 0x1, RZ ;  /* 0x00000001070a7810 */ /* 0x000fe40007ffe0ff */
[----:B--2---:R-:W-:-:S13]  /*0240*/  ISETP.NE.AND P1, PT, R12, RZ, PT ;  /* 0x000000ff0c00720c */ /* 0x004fda0003f25270 */
[----:B------:R-:W-:-:S04]  /*0250*/  @!P1 IMAD.MOV R10, RZ, RZ, R7 ;  /* 0x000000ffff0a9224 */ /* 0x000fc800078e0207 */
[----:B------:R-:W-:-:S07]  /*0260*/  IMAD.MOV.U32 R7, RZ, RZ, R10 ;  /* 0x000000ffff077224 */ /* 0x000fce00078e000a */
.L_x_3:
[----:B------:R-:W-:Y:S05]  /*0270*/  BSYNC.RECONVERGENT B1 ;  /* 0x0000000000017941 */ /* 0x000fea0003800200 */
.L_x_0:
[----:B------:R-:W-:Y:S05]  /*0280*/  WARPSYNC.ALL ;  /* 0x0000000000007948 */ /* 0x000fea0003800000 */
[----:B------:R-:W-:-:S04]  /*0290*/  IADD3 R10, PT, PT, R0, -0x1, RZ ;  /* 0xffffffff000a7810 */ /* 0x000fc80007ffe0ff */
[----:B------:R-:W-:-:S04]  /*02a0*/  ISETP.GE.U32.AND P1, PT, R8, R10, PT ;  /* 0x0000000a0800720c */ /* 0x000fc80003f26070 */
[----:B------:R-:W-:-:S13]  /*02b0*/  ISETP.EQ.OR P5, PT, R9, RZ, P1 ;  /* 0x000000ff0900720c */ /* 0x000fda0000fa2670 */
[----:B------:R-:W-:-:S05]  /*02c0*/  @!P5 IMAD R13, R9, R0, -R0 ;  /* 0x00000000090dd224 */ /* 0x000fca00078e0a00 */
[----:B------:R-:W-:Y:S02]  /*02d0*/  @!P5 IADD3 R13, PT, PT, R8, 0x1, R13 ;  /* 0x00000001080dd810 */ /* 0x000fe40007ffe00d */
[----:B------:R-:W-:-:S03]  /*02e0*/  ISETP.GE.U32.AND P2, PT, R9, R10, PT ;  /* 0x0000000a0900720c */ /* 0x000fc60003f46070 */
[----:B------:R-:W-:Y:S01]  /*02f0*/  @!P5 IMAD.WIDE.U32 R12, R13, 0x4, R2 ;  /* 0x000000040d0cd825 */ /* 0x000fe200078e0002 */
[----:B------:R-:W-:-:S03]  /*0300*/  ISETP.EQ.OR P3, PT, R8, RZ, P2 ;  /* 0x000000ff0800720c */ /* 0x000fc60001762670 */
[----:B------:R-:W-:Y:S02]  /*0310*/  @P0 VIADD R15, R11, 0xffffffff ;  /* 0xffffffff0b0f0836 */ /* 0x000fe40000000000 */
[----:B------:R-:W2:Y:S02]  /*0320*/  @!P5 LDG.E R12, desc[UR4][R12.64] ;  /* 0x000000040c0cd981 */ /* 0x000ea4000c1e1900 */
[----:B------:R-:W-:-:S04]  /*0330*/  @P0 IMAD.WIDE.U32 R14, R15, 0x4, R2 ;  /* 0x000000040f0e0825 */ /* 0x000fc800078e0002 */
[----:B------:R-:W-:Y:S02]  /*0340*/  @!P1 VIADD R17, R11, 0x1 ;  /* 0x000000010b119836 */ /* 0x000fe40000000000 */
[----:B------:R-:W3:Y:S01]  /*0350*/  @P0 LDG.E R14, desc[UR4][R14.64] ;  /* 0x000000040e0e0981 */ /* 0x000ee2000c1e1900 */
[----:B------:R-:W-:Y:S02]  /*0360*/  @!P3 IMAD R9, R9, R0, R0 ;  /* 0x000000000909b224 */ /* 0x000fe400078e0200 */
[----:B------:R-:W-:-:S03]  /*0370*/  @!P1 IMAD.WIDE.U32 R16, R17, 0x4, R2 ;  /* 0x0000000411109825 */ /* 0x000fc600078e0002 */
[----:B------:R-:W-:-:S03]  /*0380*/  @!P3 IADD3 R9, PT, PT, R8, -0x1, R9 ;  /* 0xffffffff0809b810 */ /* 0x000fc60007ffe009 */
[----:B------:R-:W4:Y:S02]  /*0390*/  @!P1 LDG.E R16, desc[UR4][R16.64] ;  /* 0x0000000410109981 */ /* 0x000f24000c1e1900 */
[----:B------:R-:W-:-:S06]  /*03a0*/  @!P3 IMAD.WIDE.U32 R8, R9, 0x4, R2 ;  /* 0x000000040908b825 */ /* 0x000fcc00078e0002 */
[----:B------:R-:W4:Y:S01]  /*03b0*/  @!P3 LDG.E R8, desc[UR4][R8.64] ;  /* 0x000000040808b981 */ /* 0x000f22000c1e1900 */
[----:B------:R-:W-:Y:S01]  /*03c0*/  @!P5 IADD3 R10, PT, PT, R7, 0x1, RZ ;  /* 0x00000001070ad810 */ /* 0x000fe20007ffe0ff */
[----:B------:R-:W-:Y:S01]  /*03d0*/  BSSY.RECONVERGENT B1, `(.L_x_4) ;  /* 0x000001f000017945 */ /* 0x000fe20003800200 */
[----:B--2---:R-:W-:Y:S02]  /*03e0*/  ISETP.NE.OR P6, PT, R12, RZ, P5 ;  /* 0x000000ff0c00720c */ /* 0x004fe40002fc5670 */
[----:B---3--:R-:W-:-:S11]  /*03f0*/  ISETP.NE.OR P4, PT, R14, RZ, !P0 ;  /* 0x000000ff0e00720c */ /* 0x008fd60004785670 */
[----:B------:R-:W-:-:S04]  /*0400*/  @!P6 IMAD.MOV R10, RZ, RZ, R7 ;  /* 0x000000ffff0ae224 */ /* 0x000fc800078e0207 */
[----:B------:R-:W-:Y:S01]  /*0410*/  @!P5 IMAD.MOV.U32 R7, RZ, RZ, R10 ;  /* 0x000000ffff07d224 */ /* 0x000fe200078e000a */
[----:B----4-:R-:W-:-:S04]  /*0420*/  ISETP.NE.OR P5, PT, R16, RZ, P1 ;  /* 0x000000ff1000720c */ /* 0x010fc80000fa5670 */
[----:B------:R-:W-:Y:S01]  /*0430*/  @P0 IADD3 R10, PT, PT, R7, 0x1, RZ ;  /* 0x00000001070a0810 */ /* 0x000fe20007ffe0ff */
[----:B------:R-:W-:-:S04]  /*0440*/  @!P4 IMAD.MOV R10, RZ, RZ, R7 ;  /* 0x000000ffff0ac224 */ /* 0x000fc800078e0207 */
[----:B------:R-:W-:Y:S01]  /*0450*/  @P0 IMAD.MOV.U32 R7, RZ, RZ, R10 ;  /* 0x000000ffff070224 */ /* 0x000fe200078e000a */
[----:B------:R-:W-:-:S04]  /*0460*/  ISETP.NE.OR P0, PT, R8, RZ, P3 ;  /* 0x000000ff0800720c */ /* 0x000fc80001f05670 */
[----:B------:R-:W-:Y:S01]  /*0470*/  @!P1 IADD3 R10, PT, PT, R7, 0x1, RZ ;  /* 0x00000001070a9810 */ /* 0x000fe20007ffe0ff */
[----:B------:R-:W-:-:S04]  /*0480*/  @!P5 IMAD.MOV R10, RZ, RZ, R7 ;  /* 0x000000ffff0ad224 */ /* 0x000fc800078e0207 */
[----:B------:R-:W-:-:S05]  /*0490*/  @!P1 IMAD.MOV.U32 R7, RZ, RZ, R10 ;  /* 0x000000ffff079224 */ /* 0x000fca00078e000a */
[----:B------:R-:W-:Y:S01]  /*04a0*/  @!P3 IADD3 R8, PT, PT, R7, 0x1, RZ ;  /* 0x000000010708b810 */ /* 0x000fe20007ffe0ff */
[----:B------:R-:W-:-:S05]  /*04b0*/  @!P0 IMAD.MOV R8, RZ, RZ, R7 ;  /* 0x000000ffff088224 */ /* 0x000fca00078e0207 */
[----:B------:R-:W-:Y:S01]  /*04c0*/  @!P3 MOV R7, R8 ;  /* 0x000000080007b202 */ /* 0x000fe20000000f00 */
[----:B------:R-:W-:Y:S06]  /*04d0*/  @P2 BRA `(.L_x_5) ;  /* 0x0000000000382947 */ /* 0x000fec0003800000 */
[----:B------:R-:W-:-:S04]  /*04e0*/  IMAD.IADD R11, R11, 0x1, R0 ;  /* 0x000000010b0b7824 */ /* 0x000fc800078e0200 */
[C---:B------:R-:W-:Y:S01]  /*04f0*/  IMAD.WIDE.U32 R8, R11.reuse, 0x4, R2 ;  /* 0x000000040b087825 */ /* 0x040fe200078e0002 */
[----:B------:R-:W-:-:S05]  /*0500*/  @!P1 IADD3 R11, PT, PT, R11, 0x1, RZ ;  /* 0x000000010b0b9810 */ /* 0x000fca0007ffe0ff */
[----:B------:R-:W2:Y:S01]  /*0510*/  LDG.E R8, desc[UR4][R8.64] ;  /* 0x0000000408087981 */ /* 0x000ea2000c1e1900 */
[----:B------:R-:W-:-:S06]  /*0520*/  @!P1 IMAD.WIDE.U32 R2, R11, 0x4, R2 ;  /* 0x000000040b029825 */ /* 0x000fcc00078e0002 */
[----:B------:R-:W3:Y:S01]  /*0530*/  @!P1 LDG.E R2, desc[UR4][R2.64] ;  /* 0x0000000402029981 */ /* 0x000ee2000c1e1900 */
[----:B------:R-:W-:Y:S01]  /*0540*/  VIADD R0, R7, 0x1 ;  /* 0x0000000107007836 */ /* 0x000fe20000000000 */
[----:B--2---:R-:W-:Y:S02]  /*0550*/  ISETP.NE.AND P0, PT, R8, RZ, PT ;  /* 0x000000ff0800720c */ /* 0x004fe40003f05270 */
[----:B---3--:R-:W-:-:S11]  /*0560*/  ISETP.NE.OR P2, PT, R2, RZ, P1 ;  /* 0x000000ff0200720c */ /* 0x008fd60000f45670 */
[----:B------:R-:W-:-:S05]  /*0570*/  @!P0 IADD3 R0, PT, PT, R7, RZ, RZ ;  /* 0x000000ff07008210 */ /* 0x000fca0007ffe0ff */
[----:B------:R-:W-:-:S05]  /*0580*/  IMAD.MOV.U32 R7, RZ, RZ, R0 ;  /* 0x000000ffff077224 */ /* 0x000fca00078e0000 */
[----:B------:R-:W-:Y:S01]  /*0590*/  @!P1 IADD3 R0, PT, PT, R7, 0x1, RZ ;  /* 0x0000000107009810 */ /* 0x000fe20007ffe0ff */
[----:B------:R-:W-:-:S05]  /*05a0*/  @!P2 IMAD.MOV R0, RZ, RZ, R7 ;  /* 0x000000ffff00a224 */ /* 0x000fca00078e0207 */
[----:B------:R-:W-:-:S07]  /*05b0*/  @!P1 MOV R7, R0 ;  /* 0x0000000000079202 */ /* 0x000fce0000000f00 */
.L_x_5:
[----:B------:R-:W-:Y:S05]  /*05c0*/  BSYNC.RECONVERGENT B1 ;  /* 0x0000000000017941 */ /* 0x000fea0003800200 */
.L_x_4:
[----:B------:R-:W-:Y:S01]  /*05d0*/  LOP3.LUT R0, R7, 0xfe, RZ, 0xc0, !PT ;  /* 0x000000fe07007812 */ /* 0x000fe200078ec0ff */
[----:B------:R-:W-:Y:S01]  /*05e0*/  BSSY.RECONVERGENT B1, `(.L_x_6) ;  /* 0x0000008000017945 */ /* 0x000fe20003800200 */
[----:B------:R-:W-:Y:S02]  /*05f0*/  IMAD.MOV.U32 R3, RZ, RZ, RZ ;  /* 0x000000ffff037224 */ /* 0x000fe400078e00ff */
[----:B------:R-:W-:-:S13]  /*0600*/  ISETP.NE.AND P0, PT, R0, 0x2, PT ;  /* 0x000000020000780c */ /* 0x000fda0003f05270 */
[----:B------:R-:W-:Y:S05]  /*0610*/  @P0 BRA `(.L_x_7) ;  /* 0x0000000000100947 */ /* 0x000fea0003800000 */
[----:B------:R-:W-:Y:S02]  /*0620*/  ISETP.NE.AND P0, PT, R7, 0x3, PT ;  /* 0x000000030700780c */ /* 0x000fe40003f05270 */
[----:B-----5:R-:W-:-:S11]  /*0630*/  MOV R3, R6 ;  /* 0x0000000600037202 */ /* 0x020fd60000000f00 */
[----:B------:R-:W-:-:S04]  /*0640*/  @!P0 ISETP.NE.AND P1, PT, R6, RZ, PT ;  /* 0x000000ff0600820c */ /* 0x000fc80003f25270 */
[----:B------:R-:W-:-:S09]  /*0650*/  @!P0 SEL R3, R6, 0xffffffff, P1 ;  /* 0xffffffff06038807 */ /* 0x000fd20000800000 */
.L_x_7:
[----:B------:R-:W-:Y:S05]  /*0660*/  BSYNC.RECONVERGENT B1 ;  /* 0x0000000000017941 */ /* 0x000fea0003800200 */
.L_x_6:
[----:B------:R-:W-:Y:S01]  /*0670*/  STG.E desc[UR4][R4.64], R3 ;  /* 0x0000000304007986 */ /* 0x000fe2000c101904 */
[----:B------:R-:W-:Y:S05]  /*0680*/  EXIT ;  /* 0x000000000000794d */ /* 0x000fea0003800000 */
.L_x_8:
[----:B------:R-:W-:-:S00]  /*0690*/  BRA `(.L_x_8) ;  /* 0xfffffffc00fc7947 */ /* 0x000fc0000383ffff */
[----:B------:R-:W-:-:S00]  /*06a0*/  NOP ;  /* 0x0000000000007918 */ /* 0x000fc00000000000 */
        /* <DEDUP_REMOVED lines=13> */
.L_x_10:


//--------------------- .text._Z8cudainitPji      --------------------------
	.section	.text._Z8cudainitPji,"ax",@progbits
	.align	128
        .global         _Z8cudainitPji
        .type           _Z8cudainitPji,@function
        .size           _Z8cudainitPji,(.L_x_11 - _Z8cudainitPji)
        .other          _Z8cudainitPji,@"STO_CUDA_ENTRY STV_DEFAULT"
_Z8cudainitPji:
.text._Z8cudainitPji:
[----:B------:R-:W-:Y:S01]  /*0000*/  LDC R1, c[0x0][0x37c] ;  /* 0x0000df00ff017b82 */ /* 0x000fe20000000800 */
[----:B------:R-:W0:Y:S07]  /*0010*/  S2R R8, SR_TID.Y ;  /* 0x0000000000087919 */ /* 0x000e2e0000002200 */
[----:B------:R-:W0:Y:S01]  /*0020*/  LDC R5, c[0x0][0x360] ;  /* 0x0000d800ff057b82 */ /* 0x000e220000000800 */
[----:B------:R-:W1:Y:S01]  /*0030*/  LDCU UR8, c[0x0][0x388] ;  /* 0x00007100ff0877ac */ /* 0x000e620008000800 */
[----:B------:R-:W0:Y:S01]  /*0040*/  S2R R6, SR_TID.X ;  /* 0x0000000000067919 */ /* 0x000e220000002100 */
[----:B------:R-:W2:Y:S05]  /*0050*/  LDCU.64 UR4, c[0x0][0x358] ;  /* 0x00006b00ff0477ac */ /* 0x000eaa0008000a00 */
[----:B------:R-:W3:Y:S08]  /*0060*/  LDC R7, c[0x0][0x364] ;  /* 0x0000d900ff077b82 */ /* 0x000ef00000000800 */
[----:B------:R-:W4:Y:S08]  /*0070*/  S2UR UR6, SR_CTAID.X ;  /* 0x00000000000679c3 */ /* 0x000f300000002500 */
[----:B------:R-:W5:Y:S08]  /*0080*/  S2UR UR7, SR_CTAID.Y ;  /* 0x00000000000779c3 */ /* 0x000f700000002600 */
[----:B------:R-:W2:Y:S01]  /*0090*/  LDC.64 R2, c[0x0][0x380] ;  /* 0x0000e000ff027b82 */ /* 0x000ea20000000a00 */
[----:B0-----:R-:W-:-:S04]  /*00a0*/  IADD3 R0, PT, PT, R5, R6, R8 ;  /* 0x0000000605007210 */ /* 0x001fc80007ffe008 */
[----:B---3--:R-:W-:-:S04]  /*00b0*/  IADD3 R0, PT, PT, R0, R7, RZ ;  /* 0x0000000700007210 */ /* 0x008fc80007ffe0ff */
[----:B------:R-:W-:Y:S01]  /*00c0*/  PRMT R4, R0, 0x9910, RZ ;  /* 0x0000991000047816 */ /* 0x000fe200000000ff */
[----:B----4-:R-:W-:-:S04]  /*00d0*/  IMAD R0, R5, UR6, R6 ;  /* 0x0000000605007c24 */ /* 0x010fc8000f8e0206 */
[----:B------:R-:W-:Y:S02]  /*00e0*/  IMAD R4, R4, 0x6db7, RZ ;  /* 0x00006db704047824 */ /* 0x000fe400078e02ff */
[----:B-----5:R-:W-:-:S03]  /*00f0*/  IMAD R5, R7, UR7, R8 ;  /* 0x0000000707057c24 */ /* 0x020fc6000f8e0208 */
[----:B------:R-:W-:Y:S01]  /*0100*/  LOP3.LUT R4, R4, 0xffff, RZ, 0xc0, !PT ;  /* 0x0000ffff04047812 */ /* 0x000fe200078ec0ff */
[----:B-1----:R-:W-:-:S03]  /*0110*/  IMAD R5, R5, UR8, R0 ;  /* 0x0000000805057c24 */ /* 0x002fc6000f8e0200 */
[----:B------:R-:W-:Y:S01]  /*0120*/  ISETP.GE.U32.AND P0, PT, R4, 0x2493, PT ;  /* 0x000024930400780c */ /* 0x000fe20003f06070 */
[----:B--2---:R-:W-:-:S03]  /*0130*/  IMAD.WIDE.U32 R2, R5, 0x4, R2 ;  /* 0x0000000405027825 */ /* 0x004fc600078e0002 */
[----:B------:R-:W-:-:S05]  /*0140*/  SEL R5, RZ, 0xffffffff, P0 ;  /* 0xffffffffff057807 */ /* 0x000fca0000000000 */
[----:B------:R-:W-:Y:S01]  /*0150*/  STG.E desc[UR4][R2.64], R5 ;  /* 0x0000000502007986 */ /* 0x000fe2000c101904 */
[----:B------:R-:W-:Y:S05]  /*0160*/  EXIT ;  /* 0x000000000000794d */ /* 0x000fea0003800000 */
.L_x_9:
        /* <DEDUP_REMOVED lines=9> */
.L_x_11:


//--------------------- .nv.shared.reserved.0     --------------------------
	.section	.nv.shared.reserved.0,"aw",@nobits
	.weak		__nv_reservedSMEM_offset_0_alias
	.size		__nv_reservedSMEM_offset_0_alias, 0, 64
	.other		__nv_reservedSMEM_offset_0_alias,@"STO_CUDA_RESERVED_SHARED STV_DEFAULT"
__nv_reservedSMEM_offset_0_alias:
	.zero		0
	.zero		64


//--------------------- .nv.constant0._Z10gameoflifePji --------------------------
	.section	.nv.constant0._Z10gameoflifePji,"a",@progbits
	.sectionflags	@""
	.align	4
.nv.constant0._Z10gameoflifePji:
	.zero		908


//--------------------- .nv.constant0._Z8cudainitPji --------------------------
	.section	.nv.constant0._Z8cudainitPji,"a",@progbits
	.sectionflags	@""
	.align	4
.nv.constant0._Z8cudainitPji:
	.zero		908


//--------------------- SYMBOLS --------------------------

	.type		.nv.reservedSmem.offset0,@object
	.size		.nv.reservedSmem.offset0,0x4
